//
// Generated by NVIDIA NVVM Compiler
//
// Compiler Build ID: CL-36424714
// Cuda compilation tools, release 13.0, V13.0.88
// Based on NVVM 20.0.0
//

.version 9.0
.target sm_100
.address_size 64

	// .globl	_Z4add1Pcm

.visible .entry _Z4add1Pcm(
	.param .u64 .ptr .align 1 _Z4add1Pcm_param_0,
	.param .u64 _Z4add1Pcm_param_1
)
{
	.reg .pred 	%p<2>;
	.reg .b16 	%rs<3>;
	.reg .b32 	%r<5>;
	.reg .b64 	%rd<6>;

	ld.param.u64 	%rd2, [_Z4add1Pcm_param_0];
	ld.param.u64 	%rd3, [_Z4add1Pcm_param_1];
	mov.u32 	%r1, %ctaid.x;
	mov.u32 	%r2, %ntid.x;
	mov.u32 	%r3, %tid.x;
	mad.lo.s32 	%r4, %r1, %r2, %r3;
	cvt.s64.s32 	%rd1, %r4;
	setp.le.u64 	%p1, %rd3, %rd1;
	@%p1 bra 	$L__BB0_2;
	cvta.to.global.u64 	%rd4, %rd2;
	add.s64 	%rd5, %rd4, %rd1;
	ld.global.u8 	%rs1, [%rd5];
	add.s16 	%rs2, %rs1, 1;
	st.global.u8 	[%rd5], %rs2;
$L__BB0_2:
	ret;

}


// ===== COMPILED SASS (sm_100) =====

	.target	sm_100

	.elftype	@"ET_EXEC"


//--------------------- .note.nv.tkinfo           --------------------------
	.section	.note.nv.tkinfo,"",@"SHT_NOTE"
	.sectionflags	@"SHF_NOTE_NV_TKINFO"
	.tkinfo
        /*0018*/ 	.word	0x00000002
        /*0030*/ 	.string	""
        /*0030*/ 	.string	"ptxas"
        /*0030*/ 	.string	"Cuda compilation tools, release 13.0, V13.0.88"
        /*0030*/ 	.string	"Build cuda_13.0.r13.0/compiler.36424714_0"
        /*0030*/ 	.string	"-arch sm_100 -m 64 "



//--------------------- .note.nv.cuinfo           --------------------------
	.section	.note.nv.cuinfo,"",@"SHT_NOTE"
	.sectionflags	@"SHF_NOTE_NV_CUINFO"
        /*0018*/ 	.short	0x0002
        /*001a*/ 	.short	0x0064
        /*001c*/ 	.short	0x0082
	.zero		2


//--------------------- .nv.info                  --------------------------
	.section	.nv.info,"",@"SHT_CUDA_INFO"
	.align	4


	//----- nvinfo : EIATTR_REGCOUNT
	.align		4
        /*0000*/ 	.byte	0x04, 0x2f
        /*0002*/ 	.short	(.L_1 - .L_0)
	.align		4
.L_0:
        /*0004*/ 	.word	index@(_Z4add1Pcm)
        /*0008*/ 	.word	0x00000008


	//----- nvinfo : EIATTR_FRAME_SIZE
	.align		4
.L_1:
        /*000c*/ 	.byte	0x04, 0x11
        /*000e*/ 	.short	(.L_3 - .L_2)
	.align		4
.L_2:
        /*0010*/ 	.word	index@(_Z4add1Pcm)
        /*0014*/ 	.word	0x00000000


	//----- nvinfo : EIATTR_MIN_STACK_SIZE
	.align		4
.L_3:
        /*0018*/ 	.byte	0x04, 0x12
        /*001a*/ 	.short	(.L_5 - .L_4)
	.align		4
.L_4:
        /*001c*/ 	.word	index@(_Z4add1Pcm)
        /*0020*/ 	.word	0x00000000
.L_5:


//--------------------- .nv.compat                --------------------------
	.section	.nv.compat,"",@"SHT_CUDA_COMPAT_INFO"
	.align	4
        /*0000*/ 	.byte	0x02, 0x09, 0x00, 0x00, 0x02, 0x02, 0x01, 0x00, 0x02, 0x05, 0x05, 0x00, 0x03, 0x07, 0x01, 0x01
        /*0010*/ 	.byte	0x02, 0x03, 0x00, 0x00, 0x02, 0x06, 0x01, 0x00, 0x04, 0x0b, 0x08, 0x00, 0x09, 0x00, 0x00, 0x00
        /*0020*/ 	.byte	0x00, 0x00, 0x00, 0x00


//--------------------- .nv.info._Z4add1Pcm       --------------------------
	.section	.nv.info._Z4add1Pcm,"",@"SHT_CUDA_INFO"
	.sectionflags	@""
	.align	4


	//----- nvinfo : EIATTR_CUDA_API_VERSION
	.align		4
        /*0000*/ 	.byte	0x04, 0x37
        /*0002*/ 	.short	(.L_7 - .L_6)
.L_6:
        /*0004*/ 	.word	0x00000082


	//----- nvinfo : EIATTR_KPARAM_INFO
	.align		4
.L_7:
        /*0008*/ 	.byte	0x04, 0x17
        /*000a*/ 	.short	(.L_9 - .L_8)
.L_8:
        /*000c*/ 	.word	0x00000000
        /*0010*/ 	.short	0x0001
        /*0012*/ 	.short	0x0008
        /*0014*/ 	.byte	0x00, 0xf0, 0x21, 0x00


	//----- nvinfo : EIATTR_KPARAM_INFO
	.align		4
.L_9:
        /*0018*/ 	.byte	0x04, 0x17
        /*001a*/ 	.short	(.L_11 - .L_10)
.L_10:
        /*001c*/ 	.word	0x00000000
        /*0020*/ 	.short	0x0000
        /*0022*/ 	.short	0x0000
        /*0024*/ 	.byte	0x00, 0xf5, 0x21, 0x00


	//----- nvinfo : EIATTR_SPARSE_MMA_MASK
	.align		4
.L_11:
        /*0028*/ 	.byte	0x03, 0x50
        /*002a*/ 	.short	0x0000


	//----- nvinfo : EIATTR_MAXREG_COUNT
	.align		4
        /*002c*/ 	.byte	0x03, 0x1b
        /*002e*/ 	.short	0x00ff


	//----- nvinfo : EIATTR_MERCURY_ISA_VERSION
	.align		4
        /*0030*/ 	.byte	0x03, 0x5f
        /*0032*/ 	.short	0x0101


	//----- nvinfo : EIATTR_VRC_CTA_INIT_COUNT
	.align		4
        /*0034*/ 	.byte	0x02, 0x4a
	.zero		1
	.zero		1


	//----- nvinfo : EIATTR_EXIT_INSTR_OFFSETS
	.align		4
        /*0038*/ 	.byte	0x04, 0x1c
        /*003a*/ 	.short	(.L_13 - .L_12)


	//   ....[0]....
.L_12:
        /*003c*/ 	.word	0x00000090


	//   ....[1]....
        /*0040*/ 	.word	0x00000110


	//----- nvinfo : EIATTR_CBANK_PARAM_SIZE
	.align		4
.L_13:
        /*0044*/ 	.byte	0x03, 0x19
        /*0046*/ 	.short	0x0010


	//----- nvinfo : EIATTR_PARAM_CBANK
	.align		4
        /*0048*/ 	.byte	0x04, 0x0a
        /*004a*/ 	.short	(.L_15 - .L_14)
	.align		4
.L_14:
        /*004c*/ 	.word	index@(.nv.constant0._Z4add1Pcm)
        /*0050*/ 	.short	0x0380
        /*0052*/ 	.short	0x0010


	//----- nvinfo : EIATTR_SW_WAR
	.align		4
.L_15:
        /*0054*/ 	.byte	0x04, 0x36
        /*0056*/ 	.short	(.L_17 - .L_16)
.L_16:
        /*0058*/ 	.word	0x00000008
.L_17:


//--------------------- .nv.callgraph             --------------------------
	.section	.nv.callgraph,"",@"SHT_CUDA_CALLGRAPH"
	.align	4
	.sectionentsize	8
	.align		4
        /*0000*/ 	.word	0x00000000
	.align		4
        /*0004*/ 	.word	0xffffffff
	.align		4
        /*0008*/ 	.word	0x00000000
	.align		4
        /*000c*/ 	.word	0xfffffffe
	.align		4
        /*0010*/ 	.word	0x00000000
	.align		4
        /*0014*/ 	.word	0xfffffffd
	.align		4
        /*0018*/ 	.word	0x00000000
	.align		4
        /*001c*/ 	.word	0xfffffffc


//--------------------- .text._Z4add1Pcm          --------------------------
	.section	.text._Z4add1Pcm,"ax",@progbits
	.align	128
        .global         _Z4add1Pcm
        .type           _Z4add1Pcm,@function
        .size           _Z4add1Pcm,(.L_x_1 - _Z4add1Pcm)
        .other          _Z4add1Pcm,@"STO_CUDA_ENTRY STV_DEFAULT"
_Z4add1Pcm:
.text._Z4add1Pcm:
[----:B------:R-:W-:Y:S01]  /*0000*/  LDC R1, c[0x0][0x37c] ;  /* 0x0000df00ff017b82 */ /* 0x000fe20000000800 */
[----:B------:R-:W0:Y:S07]  /*0010*/  S2R R3, SR_TID.X ;  /* 0x0000000000037919 */ /* 0x000e2e0000002100 */
[----:B------:R-:W0:Y:S01]  /*0020*/  S2UR UR4, SR_CTAID.X ;  /* 0x00000000000479c3 */ /* 0x000e220000002500 */
[----:B------:R-:W1:Y:S07]  /*0030*/  LDCU.64 UR6, c[0x0][0x388] ;  /* 0x00007100ff0677ac */ /* 0x000e6e0008000a00 */
[----:B------:R-:W0:Y:S02]  /*0040*/  LDC R2, c[0x0][0x360] ;  /* 0x0000d800ff027b82 */ /* 0x000e240000000800 */
[----:B0-----:R-:W-:-:S05]  /*0050*/  IMAD R2, R2, UR4, R3 ;  /* 0x0000000402027c24 */ /* 0x001fca000f8e0203 */
[----:B-1----:R-:W-:Y:S02]  /*0060*/  ISETP.GE.U32.AND P0, PT, R2, UR6, PT ;  /* 0x0000000602007c0c */ /* 0x002fe4000bf06070 */
[----:B------:R-:W-:-:S04]  /*0070*/  SHF.R.S32.HI R0, RZ, 0x1f, R2 ;  /* 0x0000001fff007819 */ /* 0x000fc80000011402 */
[----:B------:R-:W-:-:S13]  /*0080*/  ISETP.GE.U32.AND.EX P0, PT, R0, UR7, PT, P0 ;  /* 0x0000000700007c0c */ /* 0x000fda000bf06100 */
[----:B------:R-:W-:Y:S05]  /*0090*/  @P0 EXIT ;  /* 0x000000000000094d */ /* 0x000fea0003800000 */
[----:B------:R-:W0:Y:S01]  /*00a0*/  LDCU.64 UR6, c[0x0][0x380] ;  /* 0x00007000ff0677ac */ /* 0x000e220008000a00 */
[----:B------:R-:W1:Y:S01]  /*00b0*/  LDCU.64 UR4, c[0x0][0x358] ;  /* 0x00006b00ff0477ac */ /* 0x000e620008000a00 */
[----:B0-----:R-:W-:-:S04]  /*00c0*/  IADD3 R2, P0, PT, R2, UR6, RZ ;  /* 0x0000000602027c10 */ /* 0x001fc8000ff1e0ff */
[----:B------:R-:W-:-:S05]  /*00d0*/  IADD3.X R3, PT, PT, R0, UR7, RZ, P0, !PT ;  /* 0x0000000700037c10 */ /* 0x000fca00087fe4ff */
[----:B-1----:R-:W2:Y:S02]  /*00e0*/  LDG.E.U8 R0, desc[UR4][R2.64] ;  /* 0x0000000402007981 */ /* 0x002ea4000c1e1100 */
[----:B--2---:R-:W-:-:S05]  /*00f0*/  VIADD R5, R0, 0x1 ;  /* 0x0000000100057836 */ /* 0x004fca0000000000 */
[----:B------:R-:W-:Y:S01]  /*0100*/  STG.E.U8 desc[UR4][R2.64], R5 ;  /* 0x0000000502007986 */ /* 0x000fe2000c101104 */
[----:B------:R-:W-:Y:S05]  /*0110*/  EXIT ;  /* 0x000000000000794d */ /* 0x000fea0003800000 */
.L_x_0:
[----:B------:R-:W-:-:S00]  /*0120*/  BRA `(.L_x_0) ;  /* 0xfffffffc00fc7947 */ /* 0x000fc0000383ffff */
[----:B------:R-:W-:-:S00]  /*0130*/  NOP ;  /* 0x0000000000007918 */ /* 0x000fc00000000000 */
        /* <DEDUP_REMOVED lines=12> */
.L_x_1:


//--------------------- .nv.shared.reserved.0     --------------------------
	.section	.nv.shared.reserved.0,"aw",@nobits
	.weak		__nv_reservedSMEM_offset_0_alias
	.size		__nv_reservedSMEM_offset_0_alias, 0, 64
	.other		__nv_reservedSMEM_offset_0_alias,@"STO_CUDA_RESERVED_SHARED STV_DEFAULT"
__nv_reservedSMEM_offset_0_alias:
	.zero		0
	.zero		64


//--------------------- .nv.constant0._Z4add1Pcm  --------------------------
	.section	.nv.constant0._Z4add1Pcm,"a",@progbits
	.sectionflags	@""
	.align	4
.nv.constant0._Z4add1Pcm:
	.zero		912


//--------------------- SYMBOLS --------------------------

	.type		.nv.reservedSmem.offset0,@object
	.size		.nv.reservedSmem.offset0,0x4
